	.headerflags	@"EF_CUDA_TEXMODE_UNIFIED EF_CUDA_64BIT_ADDRESS EF_CUDA_ACCELERATORS EF_CUDA_SM90 EF_CUDA_VIRTUAL_SM(EF_CUDA_SM90)"
	.elftype	@"ET_EXEC"


//--------------------- .nv.info                  --------------------------
	.section	.nv.info,"",@"SHT_CUDA_INFO"
	.align	4


	//----- nvinfo : EIATTR_REGCOUNT
	.align		4
        /*0000*/ 	.byte	0x04, 0x2f
        /*0002*/ 	.short	(.L_1 - .L_0)
	.align		4
.L_0:
        /*0004*/ 	.word	index@(triton_poi_fused_2)
        /*0008*/ 	.word	0x0000001e


	//----- nvinfo : EIATTR_MIN_STACK_SIZE
	.align		4
.L_1:
        /*000c*/ 	.byte	0x04, 0x12
        /*000e*/ 	.short	(.L_3 - .L_2)
	.align		4
.L_2:
        /*0010*/ 	.word	index@(triton_poi_fused_2)
        /*0014*/ 	.word	0x00000000


	//----- nvinfo : EIATTR_FRAME_SIZE
	.align		4
.L_3:
        /*0018*/ 	.byte	0x04, 0x11
        /*001a*/ 	.short	(.L_5 - .L_4)
	.align		4
.L_4:
        /*001c*/ 	.word	index@(triton_poi_fused_2)
        /*0020*/ 	.word	0x00000000


	//----- nvinfo : EIATTR_MIN_STACK_SIZE
	.align		4
.L_5:
        /*0024*/ 	.byte	0x04, 0x12
        /*0026*/ 	.short	(.L_7 - .L_6)
	.align		4
.L_6:
        /*0028*/ 	.word	index@(triton_poi_fused_2)
        /*002c*/ 	.word	0x00000000
.L_7:


//--------------------- .nv.info.triton_poi_fused_2 --------------------------
	.section	.nv.info.triton_poi_fused_2,"",@"SHT_CUDA_INFO"
	.sectionflags	@""
	.align	4


	//----- nvinfo : EIATTR_CUDA_API_VERSION
	.align		4
        /*0000*/ 	.byte	0x04, 0x37
        /*0002*/ 	.short	(.L_9 - .L_8)
.L_8:
        /*0004*/ 	.word	0x0000007c


	//----- nvinfo : EIATTR_KPARAM_INFO
	.align		4
.L_9:
        /*0008*/ 	.byte	0x04, 0x17
        /*000a*/ 	.short	(.L_11 - .L_10)
.L_10:
        /*000c*/ 	.word	0x00000000
        /*0010*/ 	.short	0x0003
        /*0012*/ 	.short	0x0014
        /*0014*/ 	.byte	0x00, 0xf0, 0x11, 0x00


	//----- nvinfo : EIATTR_KPARAM_INFO
	.align		4
.L_11:
        /*0018*/ 	.byte	0x04, 0x17
        /*001a*/ 	.short	(.L_13 - .L_12)
.L_12:
        /*001c*/ 	.word	0x00000000
        /*0020*/ 	.short	0x0002
        /*0022*/ 	.short	0x0010
        /*0024*/ 	.byte	0x00, 0xf0, 0x11, 0x00


	//----- nvinfo : EIATTR_KPARAM_INFO
	.align		4
.L_13:
        /*0028*/ 	.byte	0x04, 0x17
        /*002a*/ 	.short	(.L_15 - .L_14)
.L_14:
        /*002c*/ 	.word	0x00000000
        /*0030*/ 	.short	0x0001
        /*0032*/ 	.short	0x0008
        /*0034*/ 	.byte	0x00, 0xf4, 0x21, 0x00


	//----- nvinfo : EIATTR_KPARAM_INFO
	.align		4
.L_15:
        /*0038*/ 	.byte	0x04, 0x17
        /*003a*/ 	.short	(.L_17 - .L_16)
.L_16:
        /*003c*/ 	.word	0x00000000
        /*0040*/ 	.short	0x0000
        /*0042*/ 	.short	0x0000
        /*0044*/ 	.byte	0x00, 0xf4, 0x21, 0x00


	//----- nvinfo : EIATTR_SPARSE_MMA_MASK
	.align		4
.L_17:
        /*0048*/ 	.byte	0x03, 0x50
        /*004a*/ 	.short	0x0000


	//----- nvinfo : EIATTR_MAXREG_COUNT
	.align		4
        /*004c*/ 	.byte	0x03, 0x1b
        /*004e*/ 	.short	0x00ff


	//----- nvinfo : EIATTR_EXIT_INSTR_OFFSETS
	.align		4
        /*0050*/ 	.byte	0x04, 0x1c
        /*0052*/ 	.short	(.L_19 - .L_18)


	//   ....[0]....
.L_18:
        /*0054*/ 	.word	0x00000610


	//   ....[1]....
        /*0058*/ 	.word	0x00000660


	//----- nvinfo : EIATTR_REQNTID
	.align		4
.L_19:
        /*005c*/ 	.byte	0x04, 0x10
        /*005e*/ 	.short	(.L_21 - .L_20)
.L_20:
        /*0060*/ 	.word	0x00000080
        /*0064*/ 	.word	0x00000001
        /*0068*/ 	.word	0x00000001


	//----- nvinfo : EIATTR_CBANK_PARAM_SIZE
	.align		4
.L_21:
        /*006c*/ 	.byte	0x03, 0x19
        /*006e*/ 	.short	0x0018


	//----- nvinfo : EIATTR_PARAM_CBANK
	.align		4
        /*0070*/ 	.byte	0x04, 0x0a
        /*0072*/ 	.short	(.L_23 - .L_22)
	.align		4
.L_22:
        /*0074*/ 	.word	index@(.nv.constant0.triton_poi_fused_2)
        /*0078*/ 	.short	0x0210
        /*007a*/ 	.short	0x0018


	//----- nvinfo : EIATTR_SW_WAR
	.align		4
.L_23:
        /*007c*/ 	.byte	0x04, 0x36
        /*007e*/ 	.short	(.L_25 - .L_24)
.L_24:
        /*0080*/ 	.word	0x00000008
.L_25:


//--------------------- .nv.callgraph             --------------------------
	.section	.nv.callgraph,"",@"SHT_CUDA_CALLGRAPH"
	.align	4
	.sectionentsize	8
	.align		4
        /*0000*/ 	.word	0x00000000
	.align		4
        /*0004*/ 	.word	0xffffffff
	.align		4
        /*0008*/ 	.word	0x00000000
	.align		4
        /*000c*/ 	.word	0xfffffffe
	.align		4
        /*0010*/ 	.word	0x00000000
	.align		4
        /*0014*/ 	.word	0xfffffffd
	.align		4
        /*0018*/ 	.word	0x00000000
	.align		4
        /*001c*/ 	.word	0xfffffffc


//--------------------- .text.triton_poi_fused_2  --------------------------
	.section	.text.triton_poi_fused_2,"ax",@progbits
	.sectionflags	@"SHF_BARRIERS=1"
	.align	128
        .global         triton_poi_fused_2
        .type           triton_poi_fused_2,@function
        .size           triton_poi_fused_2,(.L_x_1 - triton_poi_fused_2)
        .other          triton_poi_fused_2,@"STO_CUDA_ENTRY STV_DEFAULT"
triton_poi_fused_2:
.text.triton_poi_fused_2:
[----:B------:R-:W0:Y:S01]  /*0000*/  LDC R1, c[0x0][0x28] ;  /* 0x00000a00ff017b82 */ /* 0x000e220000000800 */
[----:B------:R-:W1:Y:S07]  /*0010*/  S2R R0, SR_CTAID.X ;  /* 0x0000000000007919 */ /* 0x000e6e0000002500 */
[----:B------:R-:W2:Y:S01]  /*0020*/  LDC.64 R14, c[0x0][0x210] ;  /* 0x00008400ff0e7b82 */ /* 0x000ea20000000a00 */
[----:B------:R-:W-:Y:S01]  /*0030*/  IMAD.MOV.U32 R19, RZ, RZ, RZ ;  /* 0x000000ffff137224 */ /* 0x000fe200078e00ff */
[----:B------:R-:W-:Y:S01]  /*0040*/  ULDC.64 UR6, c[0x0][0x208] ;  /* 0x0000820000067ab9 */ /* 0x000fe20000000a00 */
[----:B------:R-:W3:Y:S01]  /*0050*/  S2R R17, SR_TID.X ;  /* 0x0000000000117919 */ /* 0x000ee20000002100 */
[----:B------:R-:W4:Y:S01]  /*0060*/  S2R R18, SR_CTAID.Y ;  /* 0x0000000000127919 */ /* 0x000f220000002600 */
[----:B------:R-:W-:-:S02]  /*0070*/  IMAD.MOV.U32 R20, RZ, RZ, RZ ;  /* 0x000000ffff147224 */ /* 0x000fc400078e00ff */
[----:B-1----:R-:W-:Y:S01]  /*0080*/  IMAD.SHL.U32 R0, R0, 0x8, RZ ;  /* 0x0000000800007824 */ /* 0x002fe200078e00ff */
[----:B---3--:R-:W-:-:S04]  /*0090*/  SHF.R.U32.HI R21, RZ, 0x3, R17 ;  /* 0x00000003ff157819 */ /* 0x008fc80000011611 */
[----:B------:R-:W-:Y:S01]  /*00a0*/  LOP3.LUT R6, R0, 0x7, R17, 0xf8, !PT ;  /* 0x0000000700067812 */ /* 0x000fe200078ef811 */
[----:B----4-:R-:W-:Y:S01]  /*00b0*/  IMAD.SHL.U32 R16, R18, 0x80, RZ ;  /* 0x0000008012107824 */ /* 0x010fe200078e00ff */
[----:B------:R-:W-:Y:S02]  /*00c0*/  SGXT.U32 R21, R21, 0x4 ;  /* 0x000000041515781a */ /* 0x000fe40000000000 */
[----:B------:R-:W-:Y:S02]  /*00d0*/  ISETP.GE.AND P0, PT, R6, 0x7, PT ;  /* 0x000000070600780c */ /* 0x000fe40003f06270 */
[----:B------:R-:W-:Y:S02]  /*00e0*/  LOP3.LUT R2, R16, R21, RZ, 0xfc, !PT ;  /* 0x0000001510027212 */ /* 0x000fe400078efcff */
[----:B------:R-:W-:Y:S02]  /*00f0*/  LOP3.LUT R3, R16, 0x10, R21, 0xfe, !PT ;  /* 0x0000001010037812 */ /* 0x000fe400078efe15 */
[----:B------:R-:W-:Y:S01]  /*0100*/  LOP3.LUT R4, R16, 0x20, R21, 0xfe, !PT ;  /* 0x0000002010047812 */ /* 0x000fe200078efe15 */
[--C-:B------:R-:W-:Y:S01]  /*0110*/  IMAD R27, R2, 0x7, R6.reuse ;  /* 0x00000007021b7824 */ /* 0x100fe200078e0206 */
[----:B------:R-:W-:Y:S01]  /*0120*/  LOP3.LUT R7, R16, 0x30, R21, 0xfe, !PT ;  /* 0x0000003010077812 */ /* 0x000fe200078efe15 */
[--C-:B------:R-:W-:Y:S01]  /*0130*/  IMAD R3, R3, 0x7, R6.reuse ;  /* 0x0000000703037824 */ /* 0x100fe200078e0206 */
[----:B------:R-:W-:Y:S01]  /*0140*/  LOP3.LUT R9, R16, 0x40, R21, 0xfe, !PT ;  /* 0x0000004010097812 */ /* 0x000fe200078efe15 */
[--C-:B------:R-:W-:Y:S01]  /*0150*/  IMAD R5, R4, 0x7, R6.reuse ;  /* 0x0000000704057824 */ /* 0x100fe200078e0206 */
[----:B------:R-:W-:Y:S01]  /*0160*/  LOP3.LUT R11, R16, 0x50, R21, 0xfe, !PT ;  /* 0x00000050100b7812 */ /* 0x000fe200078efe15 */
[----:B------:R-:W-:Y:S01]  /*0170*/  IMAD R7, R7, 0x7, R6 ;  /* 0x0000000707077824 */ /* 0x000fe200078e0206 */
[----:B------:R-:W-:Y:S01]  /*0180*/  LOP3.LUT R13, R16, 0x60, R21, 0xfe, !PT ;  /* 0x00000060100d7812 */ /* 0x000fe200078efe15 */
[----:B--2---:R-:W-:Y:S01]  /*0190*/  IMAD.WIDE R26, R27, 0x4, R14 ;  /* 0x000000041b1a7825 */ /* 0x004fe200078e020e */
[----:B------:R-:W-:-:S03]  /*01a0*/  LOP3.LUT R23, R16, 0x70, R21, 0xfe, !PT ;  /* 0x0000007010177812 */ /* 0x000fc600078efe15 */
[--C-:B------:R-:W-:Y:S01]  /*01b0*/  IMAD R9, R9, 0x7, R6.reuse ;  /* 0x0000000709097824 */ /* 0x100fe200078e0206 */
[----:B------:R1:W2:Y:S01]  /*01c0*/  @!P0 LDG.E.EL R19, desc[UR6][R26.64] ;  /* 0x000000061a138981 */ /* 0x0002a2000c2e1900 */
[--C-:B------:R-:W-:Y:S02]  /*01d0*/  IMAD R11, R11, 0x7, R6.reuse ;  /* 0x000000070b0b7824 */ /* 0x100fe400078e0206 */
[--C-:B------:R-:W-:Y:S02]  /*01e0*/  IMAD R13, R13, 0x7, R6.reuse ;  /* 0x000000070d0d7824 */ /* 0x100fe400078e0206 */
[----:B------:R-:W-:Y:S02]  /*01f0*/  IMAD R23, R23, 0x7, R6 ;  /* 0x0000000717177824 */ /* 0x000fe400078e0206 */
[----:B------:R-:W-:Y:S01]  /*0200*/  IMAD.WIDE R2, R3, 0x4, R14 ;  /* 0x0000000403027825 */ /* 0x000fe200078e020e */
[----:B------:R-:W-:-:S03]  /*0210*/  CS2R R24, SRZ ;  /* 0x0000000000187805 */ /* 0x000fc6000001ff00 */
[--C-:B------:R-:W-:Y:S01]  /*0220*/  IMAD.WIDE R4, R5, 0x4, R14.reuse ;  /* 0x0000000405047825 */ /* 0x100fe200078e020e */
[----:B-1----:R-:W-:Y:S01]  /*0230*/  CS2R R26, SRZ ;  /* 0x00000000001a7805 */ /* 0x002fe2000001ff00 */
[----:B------:R1:W3:Y:S02]  /*0240*/  @!P0 LDG.E.EL R20, desc[UR6][R2.64] ;  /* 0x0000000602148981 */ /* 0x0002e4000c2e1900 */
[----:B------:R-:W-:-:S04]  /*0250*/  IMAD.WIDE R6, R7, 0x4, R14 ;  /* 0x0000000407067825 */ /* 0x000fc800078e020e */
[--C-:B------:R-:W-:Y:S01]  /*0260*/  IMAD.WIDE R8, R9, 0x4, R14.reuse ;  /* 0x0000000409087825 */ /* 0x100fe200078e020e */
[----:B------:R-:W4:Y:S03]  /*0270*/  @!P0 LDG.E.EL R24, desc[UR6][R6.64] ;  /* 0x0000000606188981 */ /* 0x000f26000c2e1900 */
[----:B------:R-:W-:-:S04]  /*0280*/  IMAD.WIDE R10, R11, 0x4, R14 ;  /* 0x000000040b0a7825 */ /* 0x000fc800078e020e */
[--C-:B------:R-:W-:Y:S01]  /*0290*/  IMAD.WIDE R12, R13, 0x4, R14.reuse ;  /* 0x000000040d0c7825 */ /* 0x100fe200078e020e */
[----:B------:R-:W5:Y:S03]  /*02a0*/  @!P0 LDG.E.EL R25, desc[UR6][R10.64] ;  /* 0x000000060a198981 */ /* 0x000f66000c2e1900 */
[----:B------:R-:W-:Y:S01]  /*02b0*/  IMAD.WIDE R14, R23, 0x4, R14 ;  /* 0x00000004170e7825 */ /* 0x000fe200078e020e */
[----:B------:R-:W5:Y:S03]  /*02c0*/  @!P0 LDG.E.EL R27, desc[UR6][R12.64] ;  /* 0x000000060c1b8981 */ /* 0x000f66000c2e1900 */
[----:B------:R-:W-:Y:S01]  /*02d0*/  IMAD.MOV.U32 R22, RZ, RZ, RZ ;  /* 0x000000ffff167224 */ /* 0x000fe200078e00ff */
[----:B------:R-:W5:Y:S01]  /*02e0*/  @!P0 LDG.E.EL R26, desc[UR6][R14.64] ;  /* 0x000000060e1a8981 */ /* 0x000f62000c2e1900 */
[----:B------:R-:W-:-:S04]  /*02f0*/  IMAD.MOV.U32 R23, RZ, RZ, RZ ;  /* 0x000000ffff177224 */ /* 0x000fc800078e00ff */
[----:B------:R-:W5:Y:S04]  /*0300*/  @!P0 LDG.E.EL R22, desc[UR6][R4.64] ;  /* 0x0000000604168981 */ /* 0x000f68000c2e1900 */
[----:B------:R1:W5:Y:S01]  /*0310*/  @!P0 LDG.E.EL R23, desc[UR6][R8.64] ;  /* 0x0000000608178981 */ /* 0x000362000c2e1900 */
[----:B------:R-:W1:Y:S02]  /*0320*/  S2UR UR5, SR_CgaCtaId ;  /* 0x00000000000579c3 */ /* 0x000e640000008800 */
[----:B-1----:R-:W-:Y:S01]  /*0330*/  IMAD.SHL.U32 R2, R17, 0x80, RZ ;  /* 0x0000008011027824 */ /* 0x002fe200078e00ff */
[----:B------:R-:W-:-:S04]  /*0340*/  UMOV UR4, 0x400 ;  /* 0x0000040000047882 */ /* 0x000fc80000000000 */
[----:B------:R-:W-:-:S04]  /*0350*/  LOP3.LUT R2, R2, 0x380, RZ, 0xc0, !PT ;  /* 0x0000038002027812 */ /* 0x000fc800078ec0ff */
[----:B------:R-:W-:Y:S01]  /*0360*/  LOP3.LUT R21, R2, R21, RZ, 0xfc, !PT ;  /* 0x0000001502157212 */ /* 0x000fe200078efcff */
[----:B0-----:R-:W-:-:S06]  /*0370*/  UPRMT UR4, UR5, 0x654, UR4 ;  /* 0x0000065405047896 */ /* 0x001fcc0008000004 */
[----:B------:R-:W-:-:S05]  /*0380*/  LEA.HI R2, R2, UR4, RZ, 0x1d ;  /* 0x0000000402027c11 */ /* 0x000fca000f8fe8ff */
[----:B------:R-:W-:Y:S01]  /*0390*/  IMAD R21, R21, 0x4, R2 ;  /* 0x0000000415157824 */ /* 0x000fe200078e0202 */
[----:B------:R-:W-:Y:S01]  /*03a0*/  SHF.R.U32.HI R2, RZ, 0x1, R17 ;  /* 0x00000001ff027819 */ /* 0x000fe20000011611 */
[----:B------:R-:W-:-:S03]  /*03b0*/  IMAD.SHL.U32 R3, R17, 0x4, RZ ;  /* 0x0000000411037824 */ /* 0x000fc600078e00ff */
[----:B------:R-:W-:Y:S02]  /*03c0*/  LOP3.LUT R2, R2, 0x30, RZ, 0xc0, !PT ;  /* 0x0000003002027812 */ /* 0x000fe400078ec0ff */
[----:B------:R-:W-:-:S03]  /*03d0*/  LOP3.LUT R8, R3, 0x1fc, RZ, 0xc0, !PT ;  /* 0x000001fc03087812 */ /* 0x000fc600078ec0ff */
[----:B------:R-:W-:-:S04]  /*03e0*/  VIADD R5, R2, UR4 ;  /* 0x0000000402057c36 */ /* 0x000fc80008000000 */
[----:B------:R-:W-:Y:S01]  /*03f0*/  IMAD R5, R8, 0x4, R5 ;  /* 0x0000000408057824 */ /* 0x000fe200078e0205 */
[----:B------:R-:W-:Y:S02]  /*0400*/  SHF.R.S32.HI R18, RZ, 0x18, R18 ;  /* 0x00000018ff127819 */ /* 0x000fe40000011412 */
[----:B------:R-:W-:Y:S02]  /*0410*/  LOP3.LUT R16, R16, 0x7c, R3, 0xf8, !PT ;  /* 0x0000007c10107812 */ /* 0x000fe400078ef803 */
[----:B------:R-:W-:-:S04]  /*0420*/  SGXT R3, R18, 0x1 ;  /* 0x000000011203781a */ /* 0x000fc80000000200 */
[----:B------:R-:W-:Y:S02]  /*0430*/  LEA.HI R10, R3, R16, RZ, 0x6 ;  /* 0x00000010030a7211 */ /* 0x000fe400078f30ff */
[----:B------:R-:W0:Y:S02]  /*0440*/  LDC.64 R2, c[0x0][0x218] ;  /* 0x00008600ff027b82 */ /* 0x000e240000000a00 */
[----:B------:R-:W-:Y:S02]  /*0450*/  LOP3.LUT R9, R10, 0xffffffc0, RZ, 0xc0, !PT ;  /* 0xffffffc00a097812 */ /* 0x000fe400078ec0ff */
[----:B------:R-:W-:-:S03]  /*0460*/  SHF.R.U32.HI R17, RZ, 0x5, R17 ;  /* 0x00000005ff117819 */ /* 0x000fc60000011611 */
[----:B------:R-:W-:Y:S01]  /*0470*/  IMAD.IADD R11, R16, 0x1, -R9 ;  /* 0x00000001100b7824 */ /* 0x000fe200078e0a09 */
[----:B------:R-:W-:Y:S02]  /*0480*/  SGXT.U32 R9, R17, 0x2 ;  /* 0x000000021109781a */ /* 0x000fe40000000000 */
[----:B------:R-:W-:Y:S02]  /*0490*/  SHF.R.S32.HI R10, RZ, 0x6, R10 ;  /* 0x00000006ff0a7819 */ /* 0x000fe4000001140a */
[----:B------:R-:W-:Y:S02]  /*04a0*/  LOP3.LUT R9, R0, R9, RZ, 0xfc, !PT ;  /* 0x0000000900097212 */ /* 0x000fe400078efcff */
[----:B------:R-:W-:Y:S02]  /*04b0*/  LOP3.LUT R13, R8, 0x200, RZ, 0xfc, !PT ;  /* 0x00000200080d7812 */ /* 0x000fe400078efcff */
[C---:B------:R-:W-:Y:S01]  /*04c0*/  LOP3.LUT R0, R9.reuse, 0x4, RZ, 0xfc, !PT ;  /* 0x0000000409007812 */ /* 0x040fe200078efcff */
[----:B------:R-:W-:Y:S01]  /*04d0*/  IMAD R12, R10, 0x1c0, R11 ;  /* 0x000001c00a0c7824 */ /* 0x000fe200078e020b */
[----:B------:R-:W-:-:S02]  /*04e0*/  ISETP.GE.AND P1, PT, R9, 0x7, PT ;  /* 0x000000070900780c */ /* 0x000fc40003f26270 */
[----:B------:R-:W-:Y:S01]  /*04f0*/  ISETP.GE.AND P0, PT, R0, 0x7, PT ;  /* 0x000000070000780c */ /* 0x000fe20003f06270 */
[----:B------:R-:W-:Y:S01]  /*0500*/  IMAD R11, R9, 0x40, R12 ;  /* 0x00000040090b7824 */ /* 0x000fe200078e020c */
[----:B------:R-:W-:-:S03]  /*0510*/  SHF.R.U32.HI R13, RZ, 0x3, R13 ;  /* 0x00000003ff0d7819 */ /* 0x000fc6000001160d */
[----:B0-----:R-:W-:Y:S01]  /*0520*/  IMAD.WIDE R10, R11, 0x4, R2 ;  /* 0x000000040b0a7825 */ /* 0x001fe200078e0202 */
[----:B------:R-:W-:-:S05]  /*0530*/  LOP3.LUT R13, R13, 0x70, RZ, 0xc0, !PT ;  /* 0x000000700d0d7812 */ /* 0x000fca00078ec0ff */
[----:B------:R-:W-:-:S04]  /*0540*/  VIADD R13, R13, UR4 ;  /* 0x000000040d0d7c36 */ /* 0x000fc80008000000 */
[----:B------:R-:W-:Y:S01]  /*0550*/  IMAD R13, R8, 0x4, R13 ;  /* 0x00000004080d7824 */ /* 0x000fe200078e020d */
[----:B--2---:R-:W-:Y:S04]  /*0560*/  STS [R21], R19 ;  /* 0x0000001315007388 */ /* 0x004fe80000000800 */
[----:B---3--:R-:W-:Y:S04]  /*0570*/  STS [R21+0x40], R20 ;  /* 0x0000401415007388 */ /* 0x008fe80000000800 */
[----:B----4-:R-:W-:Y:S04]  /*0580*/  STS [R21+0xc0], R24 ;  /* 0x0000c01815007388 */ /* 0x010fe80000000800 */
[----:B-----5:R-:W-:Y:S04]  /*0590*/  STS [R21+0x140], R25 ;  /* 0x0001401915007388 */ /* 0x020fe80000000800 */
[----:B------:R-:W-:Y:S04]  /*05a0*/  STS [R21+0x180], R27 ;  /* 0x0001801b15007388 */ /* 0x000fe80000000800 */
[----:B------:R-:W-:Y:S04]  /*05b0*/  STS [R21+0x1c0], R26 ;  /* 0x0001c01a15007388 */ /* 0x000fe80000000800 */
[----:B------:R-:W-:Y:S04]  /*05c0*/  STS [R21+0x80], R22 ;  /* 0x0000801615007388 */ /* 0x000fe80000000800 */
[----:B------:R-:W-:Y:S01]  /*05d0*/  STS [R21+0x100], R23 ;  /* 0x0001001715007388 */ /* 0x000fe20000000800 */
[----:B------:R-:W-:Y:S06]  /*05e0*/  BAR.SYNC.DEFER_BLOCKING 0x0 ;  /* 0x0000000000007b1d */ /* 0x000fec0000010000 */
[----:B------:R-:W0:Y:S04]  /*05f0*/  LDS.128 R4, [R5] ;  /* 0x0000000005047984 */ /* 0x000e280000000c00 */
[----:B0-----:R0:W-:Y:S02]  /*0600*/  @!P1 STG.E.128 desc[UR6][R10.64], R4 ;  /* 0x000000040a009986 */ /* 0x0011e4000c101d06 */
[----:B0-----:R-:W-:Y:S05]  /*0610*/  @P0 EXIT ;  /* 0x000000000000094d */ /* 0x001fea0003800000 */
[----:B0-----:R-:W0:Y:S01]  /*0620*/  LDS.128 R8, [R13+0x800] ;  /* 0x000800000d087984 */ /* 0x001e220000000c00 */
[----:B------:R-:W-:-:S04]  /*0630*/  IMAD R5, R0, 0x40, R12 ;  /* 0x0000004000057824 */ /* 0x000fc800078e020c */
[----:B------:R-:W-:-:S05]  /*0640*/  IMAD.WIDE R2, R5, 0x4, R2 ;  /* 0x0000000405027825 */ /* 0x000fca00078e0202 */
[----:B0-----:R-:W-:Y:S01]  /*0650*/  STG.E.128 desc[UR6][R2.64], R8 ;  /* 0x0000000802007986 */ /* 0x001fe2000c101d06 */
[----:B------:R-:W-:Y:S05]  /*0660*/  EXIT ;  /* 0x000000000000794d */ /* 0x000fea0003800000 */
.L_x_0:
[----:B------:R-:W-:-:S00]  /*0670*/  BRA `(.L_x_0) ;  /* 0xfffffffc00fc7947 */ /* 0x000fc0000383ffff */
[----:B------:R-:W-:-:S00]  /*0680*/  NOP ;  /* 0x0000000000007918 */ /* 0x000fc00000000000 */
[----:B------:R-:W-:-:S00]  /*0690*/  NOP ;  /* 0x0000000000007918 */ /* 0x000fc00000000000 */
[----:B------:R-:W-:-:S00]  /*06a0*/  NOP ;  /* 0x0000000000007918 */ /* 0x000fc00000000000 */
[----:B------:R-:W-:-:S00]  /*06b0*/  NOP ;  /* 0x0000000000007918 */ /* 0x000fc00000000000 */
[----:B------:R-:W-:-:S00]  /*06c0*/  NOP ;  /* 0x0000000000007918 */ /* 0x000fc00000000000 */
[----:B------:R-:W-:-:S00]  /*06d0*/  NOP ;  /* 0x0000000000007918 */ /* 0x000fc00000000000 */
[----:B------:R-:W-:-:S00]  /*06e0*/  NOP ;  /* 0x0000000000007918 */ /* 0x000fc00000000000 */
[----:B------:R-:W-:-:S00]  /*06f0*/  NOP ;  /* 0x0000000000007918 */ /* 0x000fc00000000000 */
.L_x_1:


//--------------------- .nv.shared.triton_poi_fused_2 --------------------------
	.section	.nv.shared.triton_poi_fused_2,"aw",@nobits
	.sectionflags	@""
	.align	16
	.zero		1024


//--------------------- .nv.constant0.triton_poi_fused_2 --------------------------
	.section	.nv.constant0.triton_poi_fused_2,"a",@progbits
	.sectionflags	@""
	.align	4
.nv.constant0.triton_poi_fused_2:
	.zero		552
